//
// Generated by NVIDIA NVVM Compiler
//
// Compiler Build ID: CL-36424714
// Cuda compilation tools, release 13.0, V13.0.88
// Based on NVVM 20.0.0
//

.version 9.0
.target sm_100
.address_size 64

	// .globl	_Z16rev_array_kernelPii
.extern .func  (.param .b32 func_retval0) vprintf
(
	.param .b64 vprintf_param_0,
	.param .b64 vprintf_param_1
)
;
.global .align 1 .b8 $str[27] = {98, 108, 111, 99, 107, 73, 100, 44, 32, 116, 104, 114, 101, 97, 100, 73, 100, 58, 32, 37, 100, 44, 32, 37, 100, 10};
.global .align 1 .b8 $str$1[36] = {98, 108, 111, 99, 107, 73, 100, 44, 32, 116, 104, 114, 101, 97, 100, 73, 100, 44, 32, 105, 110, 100, 58, 32, 37, 100, 44, 32, 37, 100, 44, 32, 37, 100, 10};

.visible .entry _Z16rev_array_kernelPii(
	.param .u64 .ptr .align 1 _Z16rev_array_kernelPii_param_0,
	.param .u32 _Z16rev_array_kernelPii_param_1
)
{
	.local .align 8 .b8 	__local_depot0[16];
	.reg .b64 	%SP;
	.reg .b64 	%SPL;
	.reg .pred 	%p<3>;
	.reg .b32 	%r<26>;
	.reg .b64 	%rd<14>;

	mov.u64 	%SPL, __local_depot0;
	cvta.local.u64 	%SP, %SPL;
	ld.param.u64 	%rd3, [_Z16rev_array_kernelPii_param_0];
	ld.param.u32 	%r13, [_Z16rev_array_kernelPii_param_1];
	add.u64 	%rd4, %SP, 0;
	add.u64 	%rd1, %SPL, 0;
	mov.u32 	%r1, %ctaid.x;
	mov.u32 	%r2, %tid.x;
	st.local.v2.u32 	[%rd1], {%r1, %r2};
	mov.u64 	%rd5, $str;
	cvta.global.u64 	%rd6, %rd5;
	{ // callseq 0, 0
	.param .b64 param0;
	st.param.b64 	[param0], %rd6;
	.param .b64 param1;
	st.param.b64 	[param1], %rd4;
	.param .b32 retval0;
	call.uni (retval0), 
	vprintf, 
	(
	param0, 
	param1
	);
	ld.param.b32 	%r14, [retval0];
	} // callseq 0
	shr.u32 	%r16, %r13, 31;
	add.s32 	%r17, %r13, %r16;
	shr.s32 	%r7, %r17, 1;
	mov.u32 	%r8, %ntid.x;
	mad.lo.s32 	%r25, %r8, %r1, %r2;
	setp.ge.s32 	%p1, %r25, %r7;
	@%p1 bra 	$L__BB0_3;
	cvta.to.global.u64 	%rd2, %rd3;
	mov.u32 	%r18, %nctaid.x;
	mul.lo.s32 	%r10, %r8, %r18;
	mov.u64 	%rd7, $str$1;
$L__BB0_2:
	st.local.v2.u32 	[%rd1], {%r1, %r2};
	st.local.u32 	[%rd1+8], %r25;
	cvta.global.u64 	%rd8, %rd7;
	{ // callseq 1, 0
	.param .b64 param0;
	st.param.b64 	[param0], %rd8;
	.param .b64 param1;
	st.param.b64 	[param1], %rd4;
	.param .b32 retval0;
	call.uni (retval0), 
	vprintf, 
	(
	param0, 
	param1
	);
	ld.param.b32 	%r19, [retval0];
	} // callseq 1
	not.b32 	%r21, %r25;
	add.s32 	%r22, %r13, %r21;
	mul.wide.s32 	%rd10, %r25, 4;
	add.s64 	%rd11, %rd2, %rd10;
	ld.global.u32 	%r23, [%rd11];
	mul.wide.s32 	%rd12, %r22, 4;
	add.s64 	%rd13, %rd2, %rd12;
	ld.global.u32 	%r24, [%rd13];
	st.global.u32 	[%rd11], %r24;
	st.global.u32 	[%rd13], %r23;
	add.s32 	%r25, %r25, %r10;
	setp.lt.s32 	%p2, %r25, %r7;
	@%p2 bra 	$L__BB0_2;
$L__BB0_3:
	ret;

}


// ===== COMPILED SASS (sm_100) =====

	.target	sm_100

	.elftype	@"ET_EXEC"


//--------------------- .note.nv.tkinfo           --------------------------
	.section	.note.nv.tkinfo,"",@"SHT_NOTE"
	.sectionflags	@"SHF_NOTE_NV_TKINFO"
	.tkinfo
        /*0018*/ 	.word	0x00000002
        /*0030*/ 	.string	""
        /*0030*/ 	.string	"ptxas"
        /*0030*/ 	.string	"Cuda compilation tools, release 13.0, V13.0.88"
        /*0030*/ 	.string	"Build cuda_13.0.r13.0/compiler.36424714_0"
        /*0030*/ 	.string	"-arch sm_100 -m 64 "



//--------------------- .note.nv.cuinfo           --------------------------
	.section	.note.nv.cuinfo,"",@"SHT_NOTE"
	.sectionflags	@"SHF_NOTE_NV_CUINFO"
        /*0018*/ 	.short	0x0002
        /*001a*/ 	.short	0x0064
        /*001c*/ 	.short	0x0082
	.zero		2


//--------------------- .nv.info                  --------------------------
	.section	.nv.info,"",@"SHT_CUDA_INFO"
	.align	4


	//----- nvinfo : EIATTR_REGCOUNT
	.align		4
        /*0000*/ 	.byte	0x04, 0x2f
        /*0002*/ 	.short	(.L_3 - .L_2)
	.align		4
.L_2:
        /*0004*/ 	.word	index@(_Z16rev_array_kernelPii)
        /*0008*/ 	.word	0x0000001c


	//----- nvinfo : EIATTR_FRAME_SIZE
	.align		4
.L_3:
        /*000c*/ 	.byte	0x04, 0x11
        /*000e*/ 	.short	(.L_5 - .L_4)
	.align		4
.L_4:
        /*0010*/ 	.word	index@(_Z16rev_array_kernelPii)
        /*0014*/ 	.word	0x00000010


	//----- nvinfo : EIATTR_MIN_STACK_SIZE
	.align		4
.L_5:
        /*0018*/ 	.byte	0x04, 0x12
        /*001a*/ 	.short	(.L_7 - .L_6)
	.align		4
.L_6:
        /*001c*/ 	.word	index@(_Z16rev_array_kernelPii)
        /*0020*/ 	.word	0x00000010
.L_7:


//--------------------- .nv.compat                --------------------------
	.section	.nv.compat,"",@"SHT_CUDA_COMPAT_INFO"
	.align	4
        /*0000*/ 	.byte	0x02, 0x09, 0x00, 0x00, 0x02, 0x02, 0x01, 0x00, 0x02, 0x05, 0x05, 0x00, 0x03, 0x07, 0x01, 0x01
        /*0010*/ 	.byte	0x02, 0x03, 0x00, 0x00, 0x02, 0x06, 0x01, 0x00, 0x04, 0x0b, 0x08, 0x00, 0x09, 0x00, 0x00, 0x00
        /*0020*/ 	.byte	0x00, 0x00, 0x00, 0x00


//--------------------- .nv.info._Z16rev_array_kernelPii --------------------------
	.section	.nv.info._Z16rev_array_kernelPii,"",@"SHT_CUDA_INFO"
	.sectionflags	@""
	.align	4


	//----- nvinfo : EIATTR_CUDA_API_VERSION
	.align		4
        /*0000*/ 	.byte	0x04, 0x37
        /*0002*/ 	.short	(.L_9 - .L_8)
.L_8:
        /*0004*/ 	.word	0x00000082


	//----- nvinfo : EIATTR_KPARAM_INFO
	.align		4
.L_9:
        /*0008*/ 	.byte	0x04, 0x17
        /*000a*/ 	.short	(.L_11 - .L_10)
.L_10:
        /*000c*/ 	.word	0x00000000
        /*0010*/ 	.short	0x0001
        /*0012*/ 	.short	0x0008
        /*0014*/ 	.byte	0x00, 0xf0, 0x11, 0x00


	//----- nvinfo : EIATTR_KPARAM_INFO
	.align		4
.L_11:
        /*0018*/ 	.byte	0x04, 0x17
        /*001a*/ 	.short	(.L_13 - .L_12)
.L_12:
        /*001c*/ 	.word	0x00000000
        /*0020*/ 	.short	0x0000
        /*0022*/ 	.short	0x0000
        /*0024*/ 	.byte	0x00, 0xf5, 0x21, 0x00


	//----- nvinfo : EIATTR_SPARSE_MMA_MASK
	.align		4
.L_13:
        /*0028*/ 	.byte	0x03, 0x50
        /*002a*/ 	.short	0x0000


	//----- nvinfo : EIATTR_MAXREG_COUNT
	.align		4
        /*002c*/ 	.byte	0x03, 0x1b
        /*002e*/ 	.short	0x00ff


	//----- nvinfo : EIATTR_EXTERNS
	.align		4
        /*0030*/ 	.byte	0x04, 0x0f
        /*0032*/ 	.short	(.L_15 - .L_14)


	//   ....[0]....
	.align		4
.L_14:
        /*0034*/ 	.word	index@(vprintf)


	//----- nvinfo : EIATTR_MERCURY_ISA_VERSION
	.align		4
.L_15:
        /*0038*/ 	.byte	0x03, 0x5f
        /*003a*/ 	.short	0x0101


	//----- nvinfo : EIATTR_VRC_CTA_INIT_COUNT
	.align		4
        /*003c*/ 	.byte	0x02, 0x4a
	.zero		1
	.zero		1


	//----- nvinfo : EIATTR_SYSCALL_OFFSETS
	.align		4
        /*0040*/ 	.byte	0x04, 0x46
        /*0042*/ 	.short	(.L_17 - .L_16)


	//   ....[0]....
.L_16:
        /*0044*/ 	.word	0x00000120


	//   ....[1]....
        /*0048*/ 	.word	0x00000270


	//----- nvinfo : EIATTR_EXIT_INSTR_OFFSETS
	.align		4
.L_17:
        /*004c*/ 	.byte	0x04, 0x1c
        /*004e*/ 	.short	(.L_19 - .L_18)


	//   ....[0]....
.L_18:
        /*0050*/ 	.word	0x00000190


	//   ....[1]....
        /*0054*/ 	.word	0x00000380


	//----- nvinfo : EIATTR_CRS_STACK_SIZE
	.align		4
.L_19:
        /*0058*/ 	.byte	0x04, 0x1e
        /*005a*/ 	.short	(.L_21 - .L_20)
.L_20:
        /*005c*/ 	.word	0x00000000


	//----- nvinfo : EIATTR_CBANK_PARAM_SIZE
	.align		4
.L_21:
        /*0060*/ 	.byte	0x03, 0x19
        /*0062*/ 	.short	0x000c


	//----- nvinfo : EIATTR_PARAM_CBANK
	.align		4
        /*0064*/ 	.byte	0x04, 0x0a
        /*0066*/ 	.short	(.L_23 - .L_22)
	.align		4
.L_22:
        /*0068*/ 	.word	index@(.nv.constant0._Z16rev_array_kernelPii)
        /*006c*/ 	.short	0x0380
        /*006e*/ 	.short	0x000c


	//----- nvinfo : EIATTR_SW_WAR
	.align		4
.L_23:
        /*0070*/ 	.byte	0x04, 0x36
        /*0072*/ 	.short	(.L_25 - .L_24)
.L_24:
        /*0074*/ 	.word	0x00000008
.L_25:


//--------------------- .nv.callgraph             --------------------------
	.section	.nv.callgraph,"",@"SHT_CUDA_CALLGRAPH"
	.align	4
	.sectionentsize	8
	.align		4
        /*0000*/ 	.word	0x00000000
	.align		4
        /*0004*/ 	.word	0xffffffff
	.align		4
        /*0008*/ 	.word	index@(_Z16rev_array_kernelPii)
	.align		4
        /*000c*/ 	.word	index@(vprintf)
	.align		4
        /*0010*/ 	.word	0x00000000
	.align		4
        /*0014*/ 	.word	0xfffffffe
	.align		4
        /*0018*/ 	.word	0x00000000
	.align		4
        /*001c*/ 	.word	0xfffffffd
	.align		4
        /*0020*/ 	.word	0x00000000
	.align		4
        /*0024*/ 	.word	0xfffffffc


//--------------------- .nv.constant4             --------------------------
	.section	.nv.constant4,"a",@progbits
	.align	8
	.align		8
.nv.constant4:
        /*0000*/ 	.dword	vprintf
	.align		8
        /*0008*/ 	.dword	$str
	.align		8
        /*0010*/ 	.dword	$str$1


//--------------------- .text._Z16rev_array_kernelPii --------------------------
	.section	.text._Z16rev_array_kernelPii,"ax",@progbits
	.align	128
        .global         _Z16rev_array_kernelPii
        .type           _Z16rev_array_kernelPii,@function
        .size           _Z16rev_array_kernelPii,(.L_x_4 - _Z16rev_array_kernelPii)
        .other          _Z16rev_array_kernelPii,@"STO_CUDA_ENTRY STV_DEFAULT"
_Z16rev_array_kernelPii:
.text._Z16rev_array_kernelPii:
[----:B------:R-:W0:Y:S01]  /*0000*/  LDC R1, c[0x0][0x37c] ;  /* 0x0000df00ff017b82 */ /* 0x000e220000000800 */
[----:B------:R-:W1:Y:S01]  /*0010*/  S2R R18, SR_CTAID.X ;  /* 0x0000000000127919 */ /* 0x000e620000002500 */
[----:B------:R-:W2:Y:S01]  /*0020*/  LDCU UR4, c[0x0][0x2f8] ;  /* 0x00005f00ff0477ac */ /* 0x000ea20008000800 */
[----:B0-----:R-:W-:Y:S01]  /*0030*/  VIADD R1, R1, 0xfffffff0 ;  /* 0xfffffff001017836 */ /* 0x001fe20000000000 */
[----:B------:R-:W-:Y:S01]  /*0040*/  MOV R0, 0x0 ;  /* 0x0000000000007802 */ /* 0x000fe20000000f00 */
[----:B------:R-:W1:Y:S01]  /*0050*/  S2R R19, SR_TID.X ;  /* 0x0000000000137919 */ /* 0x000e620000002100 */
[----:B------:R-:W0:Y:S02]  /*0060*/  LDCU UR5, c[0x0][0x2fc] ;  /* 0x00005f80ff0577ac */ /* 0x000e240008000800 */
[----:B------:R3:W4:Y:S01]  /*0070*/  LDC.64 R8, c[0x4][R0] ;  /* 0x0100000000087b82 */ /* 0x0007220000000a00 */
[----:B------:R-:W5:Y:S01]  /*0080*/  LDCU.64 UR6, c[0x4][0x8] ;  /* 0x01000100ff0677ac */ /* 0x000f620008000a00 */
[----:B------:R-:W1:Y:S01]  /*0090*/  LDCU UR36, c[0x0][0x388] ;  /* 0x00007100ff2477ac */ /* 0x000e620008000800 */
[----:B--2---:R-:W-:-:S05]  /*00a0*/  IADD3 R22, P0, PT, R1, UR4, RZ ;  /* 0x0000000401167c10 */ /* 0x004fca000ff1e0ff */
[----:B0-----:R-:W-:Y:S02]  /*00b0*/  IMAD.X R2, RZ, RZ, UR5, P0 ;  /* 0x00000005ff027e24 */ /* 0x001fe400080e06ff */
[----:B------:R-:W-:Y:S02]  /*00c0*/  IMAD.MOV.U32 R6, RZ, RZ, R22 ;  /* 0x000000ffff067224 */ /* 0x000fe400078e0016 */
[----:B-----5:R-:W-:Y:S02]  /*00d0*/  IMAD.U32 R4, RZ, RZ, UR6 ;  /* 0x00000006ff047e24 */ /* 0x020fe4000f8e00ff */
[----:B------:R-:W-:Y:S02]  /*00e0*/  IMAD.U32 R5, RZ, RZ, UR7 ;  /* 0x00000007ff057e24 */ /* 0x000fe4000f8e00ff */
[----:B------:R-:W-:Y:S01]  /*00f0*/  IMAD.MOV.U32 R7, RZ, RZ, R2 ;  /* 0x000000ffff077224 */ /* 0x000fe200078e0002 */
[----:B-1----:R3:W-:Y:S06]  /*0100*/  STL.64 [R1], R18 ;  /* 0x0000001201007387 */ /* 0x0027ec0000100a00 */
[----:B------:R-:W-:-:S07]  /*0110*/  LEPC R20, `(.L_x_0) ;  /* 0x000000001014794e */ /* 0x000fce0000000000 */
[----:B---34-:R-:W-:Y:S05]  /*0120*/  CALL.ABS.NOINC R8 ;  /* 0x0000000008007343 */ /* 0x018fea0003c00000 */
.L_x_0:
[----:B------:R-:W0:Y:S08]  /*0130*/  LDC R25, c[0x0][0x388] ;  /* 0x0000e200ff197b82 */ /* 0x000e300000000800 */
[----:B------:R-:W1:Y:S01]  /*0140*/  LDC R23, c[0x0][0x360] ;  /* 0x0000d800ff177b82 */ /* 0x000e620000000800 */
[----:B0-----:R-:W-:-:S04]  /*0150*/  LEA.HI R25, R25, R25, RZ, 0x1 ;  /* 0x0000001919197211 */ /* 0x001fc800078f08ff */
[----:B------:R-:W-:Y:S01]  /*0160*/  SHF.R.S32.HI R25, RZ, 0x1, R25 ;  /* 0x00000001ff197819 */ /* 0x000fe20000011419 */
[----:B-1----:R-:W-:-:S05]  /*0170*/  IMAD R24, R18, R23, R19 ;  /* 0x0000001712187224 */ /* 0x002fca00078e0213 */
[----:B------:R-:W-:-:S13]  /*0180*/  ISETP.GE.AND P0, PT, R24, R25, PT ;  /* 0x000000191800720c */ /* 0x000fda0003f06270 */
[----:B------:R-:W-:Y:S05]  /*0190*/  @P0 EXIT ;  /* 0x000000000000094d */ /* 0x000fea0003800000 */
[----:B------:R-:W0:Y:S01]  /*01a0*/  LDC.64 R16, c[0x0][0x358] ;  /* 0x0000d600ff107b82 */ /* 0x000e220000000a00 */
[----:B------:R-:W1:Y:S02]  /*01b0*/  LDCU UR4, c[0x0][0x370] ;  /* 0x00006e00ff0477ac */ /* 0x000e640008000800 */
[----:B-1----:R-:W-:-:S07]  /*01c0*/  IMAD R23, R23, UR4, RZ ;  /* 0x0000000417177c24 */ /* 0x002fce000f8e02ff */
.L_x_2:
[----:B------:R-:W-:Y:S01]  /*01d0*/  MOV R8, 0x0 ;  /* 0x0000000000087802 */ /* 0x000fe20000000f00 */
[----:B-1----:R1:W-:Y:S01]  /*01e0*/  STL.64 [R1], R18 ;  /* 0x0000001201007387 */ /* 0x0023e20000100a00 */
[----:B------:R-:W2:Y:S01]  /*01f0*/  LDCU.64 UR4, c[0x4][0x10] ;  /* 0x01000200ff0477ac */ /* 0x000ea20008000a00 */
[----:B------:R-:W-:Y:S02]  /*0200*/  IMAD.MOV.U32 R6, RZ, RZ, R22 ;  /* 0x000000ffff067224 */ /* 0x000fe400078e0016 */
[----:B------:R1:W-:Y:S01]  /*0210*/  STL [R1+0x8], R24 ;  /* 0x0000081801007387 */ /* 0x0003e20000100800 */
[----:B------:R-:W3:Y:S01]  /*0220*/  LDC.64 R8, c[0x4][R8] ;  /* 0x0100000008087b82 */ /* 0x000ee20000000a00 */
[----:B------:R-:W-:Y:S01]  /*0230*/  IMAD.MOV.U32 R7, RZ, RZ, R2 ;  /* 0x000000ffff077224 */ /* 0x000fe200078e0002 */
[----:B--2---:R-:W-:Y:S01]  /*0240*/  MOV R4, UR4 ;  /* 0x0000000400047c02 */ /* 0x004fe20008000f00 */
[----:B-1----:R-:W-:-:S07]  /*0250*/  IMAD.U32 R5, RZ, RZ, UR5 ;  /* 0x00000005ff057e24 */ /* 0x002fce000f8e00ff */
[----:B------:R-:W-:-:S07]  /*0260*/  LEPC R20, `(.L_x_1) ;  /* 0x000000001014794e */ /* 0x000fce0000000000 */
[----:B0--3--:R-:W-:Y:S05]  /*0270*/  CALL.ABS.NOINC R8 ;  /* 0x0000000008007343 */ /* 0x009fea0003c00000 */
.L_x_1:
[----:B------:R-:W0:Y:S01]  /*0280*/  LDC.64 R4, c[0x0][0x380] ;  /* 0x0000e000ff047b82 */ /* 0x000e220000000a00 */
[----:B------:R-:W-:Y:S02]  /*0290*/  LOP3.LUT R0, RZ, R24, RZ, 0x33, !PT ;  /* 0x00000018ff007212 */ /* 0x000fe400078e33ff */
[C---:B------:R-:W-:Y:S02]  /*02a0*/  R2UR UR6, R16.reuse ;  /* 0x00000000100672ca */ /* 0x040fe400000e0000 */
[C---:B------:R-:W-:Y:S02]  /*02b0*/  R2UR UR7, R17.reuse ;  /* 0x00000000110772ca */ /* 0x040fe400000e0000 */
[----:B------:R-:W-:Y:S02]  /*02c0*/  R2UR UR4, R16 ;  /* 0x00000000100472ca */ /* 0x000fe400000e0000 */
[----:B------:R-:W-:Y:S02]  /*02d0*/  R2UR UR5, R17 ;  /* 0x00000000110572ca */ /* 0x000fe400000e0000 */
[----:B------:R-:W-:-:S05]  /*02e0*/  IADD3 R7, PT, PT, R0, UR36, RZ ;  /* 0x0000002400077c10 */ /* 0x000fca000fffe0ff */
[----:B0-----:R-:W-:-:S04]  /*02f0*/  IMAD.WIDE R6, R7, 0x4, R4 ;  /* 0x0000000407067825 */ /* 0x001fc800078e0204 */
[----:B------:R-:W-:Y:S01]  /*0300*/  IMAD.WIDE R4, R24, 0x4, R4 ;  /* 0x0000000418047825 */ /* 0x000fe200078e0204 */
[----:B------:R-:W2:Y:S04]  /*0310*/  LDG.E R9, desc[UR6][R6.64] ;  /* 0x0000000606097981 */ /* 0x000ea8000c1e1900 */
[----:B------:R-:W3:Y:S01]  /*0320*/  LDG.E R3, desc[UR4][R4.64] ;  /* 0x0000000404037981 */ /* 0x000ee2000c1e1900 */
[----:B------:R-:W-:-:S05]  /*0330*/  IMAD.IADD R24, R23, 0x1, R24 ;  /* 0x0000000117187824 */ /* 0x000fca00078e0218 */
[----:B------:R-:W-:Y:S01]  /*0340*/  ISETP.GE.AND P0, PT, R24, R25, PT ;  /* 0x000000191800720c */ /* 0x000fe20003f06270 */
[----:B--2---:R1:W-:Y:S04]  /*0350*/  STG.E desc[UR4][R4.64], R9 ;  /* 0x0000000904007986 */ /* 0x0043e8000c101904 */
[----:B---3--:R1:W-:Y:S08]  /*0360*/  STG.E desc[UR6][R6.64], R3 ;  /* 0x0000000306007986 */ /* 0x0083f0000c101906 */
[----:B------:R-:W-:Y:S05]  /*0370*/  @!P0 BRA `(.L_x_2) ;  /* 0xfffffffc00948947 */ /* 0x000fea000383ffff */
[----:B------:R-:W-:Y:S05]  /*0380*/  EXIT ;  /* 0x000000000000794d */ /* 0x000fea0003800000 */
.L_x_3:
[----:B------:R-:W-:-:S00]  /*0390*/  BRA `(.L_x_3) ;  /* 0xfffffffc00fc7947 */ /* 0x000fc0000383ffff */
[----:B------:R-:W-:-:S00]  /*03a0*/  NOP ;  /* 0x0000000000007918 */ /* 0x000fc00000000000 */
        /* <DEDUP_REMOVED lines=13> */
.L_x_4:


//--------------------- .nv.global.init           --------------------------
	.section	.nv.global.init,"aw",@progbits
.nv.global.init:
	.type		$str,@object
	.size		$str,($str$1 - $str)
$str:
        /*0000*/ 	.byte	0x62, 0x6c, 0x6f, 0x63, 0x6b, 0x49, 0x64, 0x2c, 0x20, 0x74, 0x68, 0x72, 0x65, 0x61, 0x64, 0x49
        /*0010*/ 	.byte	0x64, 0x3a, 0x20, 0x25, 0x64, 0x2c, 0x20, 0x25, 0x64, 0x0a, 0x00
	.type		$str$1,@object
	.size		$str$1,(.L_1 - $str$1)
$str$1:
        /*001b*/ 	.byte	0x62, 0x6c, 0x6f, 0x63, 0x6b, 0x49, 0x64, 0x2c, 0x20, 0x74, 0x68, 0x72, 0x65, 0x61, 0x64, 0x49
        /*002b*/ 	.byte	0x64, 0x2c, 0x20, 0x69, 0x6e, 0x64, 0x3a, 0x20, 0x25, 0x64, 0x2c, 0x20, 0x25, 0x64, 0x2c, 0x20
        /*003b*/ 	.byte	0x25, 0x64, 0x0a, 0x00
.L_1:


//--------------------- .nv.shared.reserved.0     --------------------------
	.section	.nv.shared.reserved.0,"aw",@nobits
	.weak		__nv_reservedSMEM_offset_0_alias
	.size		__nv_reservedSMEM_offset_0_alias, 0, 64
	.other		__nv_reservedSMEM_offset_0_alias,@"STO_CUDA_RESERVED_SHARED STV_DEFAULT"
__nv_reservedSMEM_offset_0_alias:
	.zero		0
	.zero		64


//--------------------- .nv.constant0._Z16rev_array_kernelPii --------------------------
	.section	.nv.constant0._Z16rev_array_kernelPii,"a",@progbits
	.sectionflags	@""
	.align	4
.nv.constant0._Z16rev_array_kernelPii:
	.zero		908


//--------------------- SYMBOLS --------------------------

	.type		.nv.reservedSmem.offset0,@object
	.size		.nv.reservedSmem.offset0,0x4
	.type		vprintf,@function
